//
// Generated by NVIDIA NVVM Compiler
//
// Compiler Build ID: CL-36424714
// Cuda compilation tools, release 13.0, V13.0.88
// Based on NVVM 20.0.0
//

.version 9.0
.target sm_100
.address_size 64

	// .globl	_Z14minimum_degreePiS_S_S_S_S_i
// _ZZ14minimum_degreePiS_S_S_S_S_iE6sh_min has been demoted
// _ZZ14minimum_degreePiS_S_S_S_S_iE6sh_sum has been demoted
// _ZZ23combine_blocked_min_numPiS_iE6sh_min has been demoted
// _ZZ23combine_blocked_min_numPiS_iE6sh_sum has been demoted

.visible .entry _Z14minimum_degreePiS_S_S_S_S_i(
	.param .u64 .ptr .align 1 _Z14minimum_degreePiS_S_S_S_S_i_param_0,
	.param .u64 .ptr .align 1 _Z14minimum_degreePiS_S_S_S_S_i_param_1,
	.param .u64 .ptr .align 1 _Z14minimum_degreePiS_S_S_S_S_i_param_2,
	.param .u64 .ptr .align 1 _Z14minimum_degreePiS_S_S_S_S_i_param_3,
	.param .u64 .ptr .align 1 _Z14minimum_degreePiS_S_S_S_S_i_param_4,
	.param .u64 .ptr .align 1 _Z14minimum_degreePiS_S_S_S_S_i_param_5,
	.param .u32 _Z14minimum_degreePiS_S_S_S_S_i_param_6
)
{
	.reg .pred 	%p<47>;
	.reg .b32 	%r<73>;
	.reg .b64 	%rd<21>;
	// demoted variable
	.shared .align 4 .b8 _ZZ14minimum_degreePiS_S_S_S_S_iE6sh_min[512];
	// demoted variable
	.shared .align 4 .b8 _ZZ14minimum_degreePiS_S_S_S_S_iE6sh_sum[512];
	ld.param.u64 	%rd4, [_Z14minimum_degreePiS_S_S_S_S_i_param_0];
	ld.param.u64 	%rd5, [_Z14minimum_degreePiS_S_S_S_S_i_param_1];
	ld.param.u64 	%rd6, [_Z14minimum_degreePiS_S_S_S_S_i_param_2];
	ld.param.u64 	%rd7, [_Z14minimum_degreePiS_S_S_S_S_i_param_4];
	ld.param.u64 	%rd8, [_Z14minimum_degreePiS_S_S_S_S_i_param_5];
	ld.param.u32 	%r24, [_Z14minimum_degreePiS_S_S_S_S_i_param_6];
	cvta.to.global.u64 	%rd1, %rd8;
	mov.u32 	%r1, %tid.x;
	mov.u32 	%r2, %ctaid.x;
	shl.b32 	%r25, %r2, 7;
	add.s32 	%r3, %r25, %r1;
	setp.ge.s32 	%p1, %r3, %r24;
	mov.b32 	%r71, 0;
	@%p1 bra 	$L__BB0_7;
	setp.lt.s32 	%p2, %r3, 1;
	mov.b32 	%r69, 0;
	@%p2 bra 	$L__BB0_3;
	add.s32 	%r27, %r3, -1;
	mul.wide.u32 	%rd9, %r27, 4;
	add.s64 	%rd10, %rd1, %rd9;
	ld.global.u32 	%r69, [%rd10];
$L__BB0_3:
	mul.wide.s32 	%rd11, %r3, 4;
	add.s64 	%rd12, %rd1, %rd11;
	ld.global.u32 	%r6, [%rd12];
	cvta.to.global.u64 	%rd13, %rd6;
	add.s64 	%rd2, %rd13, %rd11;
	ld.global.u32 	%r29, [%rd2];
	setp.ge.s32 	%p3, %r69, %r6;
	setp.lt.s32 	%p4, %r29, 1;
	mov.b32 	%r71, 0;
	or.pred  	%p5, %p3, %p4;
	@%p5 bra 	$L__BB0_6;
	cvta.to.global.u64 	%rd3, %rd7;
	mov.b32 	%r71, 0;
$L__BB0_5:
	mul.wide.s32 	%rd14, %r69, 4;
	add.s64 	%rd15, %rd3, %rd14;
	ld.global.u32 	%r31, [%rd15];
	setp.ne.s32 	%p6, %r31, -1;
	selp.u32 	%r33, 1, 0, %p6;
	add.s32 	%r71, %r71, %r33;
	add.s32 	%r69, %r69, 1;
	setp.lt.s32 	%p7, %r69, %r6;
	setp.lt.s32 	%p8, %r71, %r29;
	and.pred  	%p9, %p7, %p8;
	@%p9 bra 	$L__BB0_5;
$L__BB0_6:
	st.global.u32 	[%rd2], %r71;
$L__BB0_7:
	setp.gt.s32 	%p10, %r71, 2;
	selp.u32 	%r34, 1, 0, %p10;
	shl.b32 	%r35, %r1, 2;
	mov.u32 	%r36, _ZZ14minimum_degreePiS_S_S_S_S_iE6sh_min;
	add.s32 	%r14, %r36, %r35;
	st.shared.u32 	[%r14], %r71;
	mov.u32 	%r37, _ZZ14minimum_degreePiS_S_S_S_S_iE6sh_sum;
	add.s32 	%r15, %r37, %r35;
	st.shared.u32 	[%r15], %r34;
	bar.sync 	0;
	setp.gt.u32 	%p11, %r1, 63;
	@%p11 bra 	$L__BB0_12;
	ld.shared.u32 	%r16, [%r14+256];
	setp.lt.s32 	%p12, %r16, 3;
	@%p12 bra 	$L__BB0_11;
	ld.shared.u32 	%r38, [%r14];
	setp.gt.s32 	%p13, %r38, 2;
	setp.ge.s32 	%p14, %r16, %r38;
	and.pred  	%p15, %p13, %p14;
	@%p15 bra 	$L__BB0_11;
	st.shared.u32 	[%r14], %r16;
$L__BB0_11:
	ld.shared.u32 	%r39, [%r15+256];
	ld.shared.u32 	%r40, [%r15];
	add.s32 	%r41, %r40, %r39;
	st.shared.u32 	[%r15], %r41;
$L__BB0_12:
	bar.sync 	0;
	setp.gt.u32 	%p16, %r1, 31;
	@%p16 bra 	$L__BB0_17;
	ld.shared.u32 	%r17, [%r14+128];
	setp.lt.s32 	%p17, %r17, 3;
	@%p17 bra 	$L__BB0_16;
	ld.shared.u32 	%r42, [%r14];
	setp.gt.s32 	%p18, %r42, 2;
	setp.ge.s32 	%p19, %r17, %r42;
	and.pred  	%p20, %p18, %p19;
	@%p20 bra 	$L__BB0_16;
	st.shared.u32 	[%r14], %r17;
$L__BB0_16:
	ld.shared.u32 	%r43, [%r15+128];
	ld.shared.u32 	%r44, [%r15];
	add.s32 	%r45, %r44, %r43;
	st.shared.u32 	[%r15], %r45;
$L__BB0_17:
	bar.sync 	0;
	setp.gt.u32 	%p21, %r1, 15;
	@%p21 bra 	$L__BB0_22;
	ld.shared.u32 	%r18, [%r14+64];
	setp.lt.s32 	%p22, %r18, 3;
	@%p22 bra 	$L__BB0_21;
	ld.shared.u32 	%r46, [%r14];
	setp.gt.s32 	%p23, %r46, 2;
	setp.ge.s32 	%p24, %r18, %r46;
	and.pred  	%p25, %p23, %p24;
	@%p25 bra 	$L__BB0_21;
	st.shared.u32 	[%r14], %r18;
$L__BB0_21:
	ld.shared.u32 	%r47, [%r15+64];
	ld.shared.u32 	%r48, [%r15];
	add.s32 	%r49, %r48, %r47;
	st.shared.u32 	[%r15], %r49;
$L__BB0_22:
	bar.sync 	0;
	setp.gt.u32 	%p26, %r1, 7;
	@%p26 bra 	$L__BB0_27;
	ld.shared.u32 	%r19, [%r14+32];
	setp.lt.s32 	%p27, %r19, 3;
	@%p27 bra 	$L__BB0_26;
	ld.shared.u32 	%r50, [%r14];
	setp.gt.s32 	%p28, %r50, 2;
	setp.ge.s32 	%p29, %r19, %r50;
	and.pred  	%p30, %p28, %p29;
	@%p30 bra 	$L__BB0_26;
	st.shared.u32 	[%r14], %r19;
$L__BB0_26:
	ld.shared.u32 	%r51, [%r15+32];
	ld.shared.u32 	%r52, [%r15];
	add.s32 	%r53, %r52, %r51;
	st.shared.u32 	[%r15], %r53;
$L__BB0_27:
	bar.sync 	0;
	setp.gt.u32 	%p31, %r1, 3;
	@%p31 bra 	$L__BB0_32;
	ld.shared.u32 	%r20, [%r14+16];
	setp.lt.s32 	%p32, %r20, 3;
	@%p32 bra 	$L__BB0_31;
	ld.shared.u32 	%r54, [%r14];
	setp.gt.s32 	%p33, %r54, 2;
	setp.ge.s32 	%p34, %r20, %r54;
	and.pred  	%p35, %p33, %p34;
	@%p35 bra 	$L__BB0_31;
	st.shared.u32 	[%r14], %r20;
$L__BB0_31:
	ld.shared.u32 	%r55, [%r15+16];
	ld.shared.u32 	%r56, [%r15];
	add.s32 	%r57, %r56, %r55;
	st.shared.u32 	[%r15], %r57;
$L__BB0_32:
	bar.sync 	0;
	setp.gt.u32 	%p36, %r1, 1;
	@%p36 bra 	$L__BB0_37;
	ld.shared.u32 	%r21, [%r14+8];
	setp.lt.s32 	%p37, %r21, 3;
	@%p37 bra 	$L__BB0_36;
	ld.shared.u32 	%r58, [%r14];
	setp.gt.s32 	%p38, %r58, 2;
	setp.ge.s32 	%p39, %r21, %r58;
	and.pred  	%p40, %p38, %p39;
	@%p40 bra 	$L__BB0_36;
	st.shared.u32 	[%r14], %r21;
$L__BB0_36:
	ld.shared.u32 	%r59, [%r15+8];
	ld.shared.u32 	%r60, [%r15];
	add.s32 	%r61, %r60, %r59;
	st.shared.u32 	[%r15], %r61;
$L__BB0_37:
	bar.sync 	0;
	setp.ne.s32 	%p41, %r1, 0;
	@%p41 bra 	$L__BB0_42;
	ld.shared.u32 	%r22, [_ZZ14minimum_degreePiS_S_S_S_S_iE6sh_min+4];
	setp.lt.s32 	%p42, %r22, 3;
	@%p42 bra 	$L__BB0_41;
	ld.shared.u32 	%r62, [%r14];
	setp.gt.s32 	%p43, %r62, 2;
	setp.ge.s32 	%p44, %r22, %r62;
	and.pred  	%p45, %p43, %p44;
	@%p45 bra 	$L__BB0_41;
	st.shared.u32 	[%r14], %r22;
$L__BB0_41:
	ld.shared.u32 	%r63, [_ZZ14minimum_degreePiS_S_S_S_S_iE6sh_sum+4];
	ld.shared.u32 	%r64, [%r15];
	add.s32 	%r65, %r64, %r63;
	st.shared.u32 	[%r15], %r65;
$L__BB0_42:
	setp.ne.s32 	%p46, %r1, 0;
	bar.sync 	0;
	@%p46 bra 	$L__BB0_44;
	ld.shared.u32 	%r66, [_ZZ14minimum_degreePiS_S_S_S_S_iE6sh_min];
	cvta.to.global.u64 	%rd16, %rd4;
	mul.wide.u32 	%rd17, %r2, 4;
	add.s64 	%rd18, %rd16, %rd17;
	st.global.u32 	[%rd18], %r66;
	ld.shared.u32 	%r67, [_ZZ14minimum_degreePiS_S_S_S_S_iE6sh_sum];
	cvta.to.global.u64 	%rd19, %rd5;
	add.s64 	%rd20, %rd19, %rd17;
	st.global.u32 	[%rd20], %r67;
$L__BB0_44:
	ret;

}
	// .globl	_Z23combine_blocked_min_numPiS_i
.visible .entry _Z23combine_blocked_min_numPiS_i(
	.param .u64 .ptr .align 1 _Z23combine_blocked_min_numPiS_i_param_0,
	.param .u64 .ptr .align 1 _Z23combine_blocked_min_numPiS_i_param_1,
	.param .u32 _Z23combine_blocked_min_numPiS_i_param_2
)
{
	.reg .pred 	%p<38>;
	.reg .b32 	%r<52>;
	.reg .b64 	%rd<8>;
	// demoted variable
	.shared .align 4 .b8 _ZZ23combine_blocked_min_numPiS_iE6sh_min[512];
	// demoted variable
	.shared .align 4 .b8 _ZZ23combine_blocked_min_numPiS_iE6sh_sum[512];
	ld.param.u64 	%rd3, [_Z23combine_blocked_min_numPiS_i_param_0];
	ld.param.u64 	%rd4, [_Z23combine_blocked_min_numPiS_i_param_1];
	ld.param.u32 	%r16, [_Z23combine_blocked_min_numPiS_i_param_2];
	cvta.to.global.u64 	%rd1, %rd4;
	cvta.to.global.u64 	%rd2, %rd3;
	mov.u32 	%r1, %tid.x;
	setp.ge.s32 	%p1, %r1, %r16;
	mov.b32 	%r50, 0;
	mov.u32 	%r51, %r50;
	@%p1 bra 	$L__BB1_2;
	mul.wide.u32 	%rd5, %r1, 4;
	add.s64 	%rd6, %rd2, %rd5;
	ld.global.u32 	%r50, [%rd6];
	add.s64 	%rd7, %rd1, %rd5;
	ld.global.u32 	%r51, [%rd7];
$L__BB1_2:
	shl.b32 	%r17, %r1, 2;
	mov.u32 	%r18, _ZZ23combine_blocked_min_numPiS_iE6sh_min;
	add.s32 	%r6, %r18, %r17;
	st.shared.u32 	[%r6], %r50;
	mov.u32 	%r19, _ZZ23combine_blocked_min_numPiS_iE6sh_sum;
	add.s32 	%r7, %r19, %r17;
	st.shared.u32 	[%r7], %r51;
	bar.sync 	0;
	setp.gt.u32 	%p2, %r1, 63;
	@%p2 bra 	$L__BB1_7;
	ld.shared.u32 	%r8, [%r6+256];
	setp.lt.s32 	%p3, %r8, 3;
	@%p3 bra 	$L__BB1_6;
	ld.shared.u32 	%r20, [%r6];
	setp.gt.s32 	%p4, %r20, 2;
	setp.ge.s32 	%p5, %r8, %r20;
	and.pred  	%p6, %p4, %p5;
	@%p6 bra 	$L__BB1_6;
	st.shared.u32 	[%r6], %r8;
$L__BB1_6:
	ld.shared.u32 	%r21, [%r7+256];
	ld.shared.u32 	%r22, [%r7];
	add.s32 	%r23, %r22, %r21;
	st.shared.u32 	[%r7], %r23;
$L__BB1_7:
	bar.sync 	0;
	setp.gt.u32 	%p7, %r1, 31;
	@%p7 bra 	$L__BB1_12;
	ld.shared.u32 	%r9, [%r6+128];
	setp.lt.s32 	%p8, %r9, 3;
	@%p8 bra 	$L__BB1_11;
	ld.shared.u32 	%r24, [%r6];
	setp.gt.s32 	%p9, %r24, 2;
	setp.ge.s32 	%p10, %r9, %r24;
	and.pred  	%p11, %p9, %p10;
	@%p11 bra 	$L__BB1_11;
	st.shared.u32 	[%r6], %r9;
$L__BB1_11:
	ld.shared.u32 	%r25, [%r7+128];
	ld.shared.u32 	%r26, [%r7];
	add.s32 	%r27, %r26, %r25;
	st.shared.u32 	[%r7], %r27;
$L__BB1_12:
	bar.sync 	0;
	setp.gt.u32 	%p12, %r1, 15;
	@%p12 bra 	$L__BB1_17;
	ld.shared.u32 	%r10, [%r6+64];
	setp.lt.s32 	%p13, %r10, 3;
	@%p13 bra 	$L__BB1_16;
	ld.shared.u32 	%r28, [%r6];
	setp.gt.s32 	%p14, %r28, 2;
	setp.ge.s32 	%p15, %r10, %r28;
	and.pred  	%p16, %p14, %p15;
	@%p16 bra 	$L__BB1_16;
	st.shared.u32 	[%r6], %r10;
$L__BB1_16:
	ld.shared.u32 	%r29, [%r7+64];
	ld.shared.u32 	%r30, [%r7];
	add.s32 	%r31, %r30, %r29;
	st.shared.u32 	[%r7], %r31;
$L__BB1_17:
	bar.sync 	0;
	setp.gt.u32 	%p17, %r1, 7;
	@%p17 bra 	$L__BB1_22;
	ld.shared.u32 	%r11, [%r6+32];
	setp.lt.s32 	%p18, %r11, 3;
	@%p18 bra 	$L__BB1_21;
	ld.shared.u32 	%r32, [%r6];
	setp.gt.s32 	%p19, %r32, 2;
	setp.ge.s32 	%p20, %r11, %r32;
	and.pred  	%p21, %p19, %p20;
	@%p21 bra 	$L__BB1_21;
	st.shared.u32 	[%r6], %r11;
$L__BB1_21:
	ld.shared.u32 	%r33, [%r7+32];
	ld.shared.u32 	%r34, [%r7];
	add.s32 	%r35, %r34, %r33;
	st.shared.u32 	[%r7], %r35;
$L__BB1_22:
	bar.sync 	0;
	setp.gt.u32 	%p22, %r1, 3;
	@%p22 bra 	$L__BB1_27;
	ld.shared.u32 	%r12, [%r6+16];
	setp.lt.s32 	%p23, %r12, 3;
	@%p23 bra 	$L__BB1_26;
	ld.shared.u32 	%r36, [%r6];
	setp.gt.s32 	%p24, %r36, 2;
	setp.ge.s32 	%p25, %r12, %r36;
	and.pred  	%p26, %p24, %p25;
	@%p26 bra 	$L__BB1_26;
	st.shared.u32 	[%r6], %r12;
$L__BB1_26:
	ld.shared.u32 	%r37, [%r7+16];
	ld.shared.u32 	%r38, [%r7];
	add.s32 	%r39, %r38, %r37;
	st.shared.u32 	[%r7], %r39;
$L__BB1_27:
	bar.sync 	0;
	setp.gt.u32 	%p27, %r1, 1;
	@%p27 bra 	$L__BB1_32;
	ld.shared.u32 	%r13, [%r6+8];
	setp.lt.s32 	%p28, %r13, 3;
	@%p28 bra 	$L__BB1_31;
	ld.shared.u32 	%r40, [%r6];
	setp.gt.s32 	%p29, %r40, 2;
	setp.ge.s32 	%p30, %r13, %r40;
	and.pred  	%p31, %p29, %p30;
	@%p31 bra 	$L__BB1_31;
	st.shared.u32 	[%r6], %r13;
$L__BB1_31:
	ld.shared.u32 	%r41, [%r7+8];
	ld.shared.u32 	%r42, [%r7];
	add.s32 	%r43, %r42, %r41;
	st.shared.u32 	[%r7], %r43;
$L__BB1_32:
	bar.sync 	0;
	setp.ne.s32 	%p32, %r1, 0;
	@%p32 bra 	$L__BB1_37;
	ld.shared.u32 	%r14, [_ZZ23combine_blocked_min_numPiS_iE6sh_min+4];
	setp.lt.s32 	%p33, %r14, 3;
	@%p33 bra 	$L__BB1_36;
	ld.shared.u32 	%r44, [%r6];
	setp.gt.s32 	%p34, %r44, 2;
	setp.ge.s32 	%p35, %r14, %r44;
	and.pred  	%p36, %p34, %p35;
	@%p36 bra 	$L__BB1_36;
	st.shared.u32 	[%r6], %r14;
$L__BB1_36:
	ld.shared.u32 	%r45, [_ZZ23combine_blocked_min_numPiS_iE6sh_sum+4];
	ld.shared.u32 	%r46, [%r7];
	add.s32 	%r47, %r46, %r45;
	st.shared.u32 	[%r7], %r47;
$L__BB1_37:
	setp.ne.s32 	%p37, %r1, 0;
	bar.sync 	0;
	@%p37 bra 	$L__BB1_39;
	ld.shared.u32 	%r48, [_ZZ23combine_blocked_min_numPiS_iE6sh_min];
	st.global.u32 	[%rd2], %r48;
	ld.shared.u32 	%r49, [_ZZ23combine_blocked_min_numPiS_iE6sh_sum];
	st.global.u32 	[%rd1], %r49;
$L__BB1_39:
	ret;

}


// ===== COMPILED SASS (sm_100) =====

	.target	sm_100

	.elftype	@"ET_EXEC"


//--------------------- .note.nv.tkinfo           --------------------------
	.section	.note.nv.tkinfo,"",@"SHT_NOTE"
	.sectionflags	@"SHF_NOTE_NV_TKINFO"
	.tkinfo
        /*0018*/ 	.word	0x00000002
        /*0030*/ 	.string	""
        /*0030*/ 	.string	"ptxas"
        /*0030*/ 	.string	"Cuda compilation tools, release 13.0, V13.0.88"
        /*0030*/ 	.string	"Build cuda_13.0.r13.0/compiler.36424714_0"
        /*0030*/ 	.string	"-arch sm_100 -m 64 "



//--------------------- .note.nv.cuinfo           --------------------------
	.section	.note.nv.cuinfo,"",@"SHT_NOTE"
	.sectionflags	@"SHF_NOTE_NV_CUINFO"
        /*0018*/ 	.short	0x0002
        /*001a*/ 	.short	0x0064
        /*001c*/ 	.short	0x0082
	.zero		2


//--------------------- .nv.info                  --------------------------
	.section	.nv.info,"",@"SHT_CUDA_INFO"
	.align	4


	//----- nvinfo : EIATTR_REGCOUNT
	.align		4
        /*0000*/ 	.byte	0x04, 0x2f
        /*0002*/ 	.short	(.L_1 - .L_0)
	.align		4
.L_0:
        /*0004*/ 	.word	index@(_Z14minimum_degreePiS_S_S_S_S_i)
        /*0008*/ 	.word	0x00000012


	//----- nvinfo : EIATTR_FRAME_SIZE
	.align		4
.L_1:
        /*000c*/ 	.byte	0x04, 0x11
        /*000e*/ 	.short	(.L_3 - .L_2)
	.align		4
.L_2:
        /*0010*/ 	.word	index@(_Z14minimum_degreePiS_S_S_S_S_i)
        /*0014*/ 	.word	0x00000000


	//----- nvinfo : EIATTR_REGCOUNT
	.align		4
.L_3:
        /*0018*/ 	.byte	0x04, 0x2f
        /*001a*/ 	.short	(.L_5 - .L_4)
	.align		4
.L_4:
        /*001c*/ 	.word	index@(_Z23combine_blocked_min_numPiS_i)
        /*0020*/ 	.word	0x0000000c


	//----- nvinfo : EIATTR_FRAME_SIZE
	.align		4
.L_5:
        /*0024*/ 	.byte	0x04, 0x11
        /*0026*/ 	.short	(.L_7 - .L_6)
	.align		4
.L_6:
        /*0028*/ 	.word	index@(_Z23combine_blocked_min_numPiS_i)
        /*002c*/ 	.word	0x00000000


	//----- nvinfo : EIATTR_MIN_STACK_SIZE
	.align		4
.L_7:
        /*0030*/ 	.byte	0x04, 0x12
        /*0032*/ 	.short	(.L_9 - .L_8)
	.align		4
.L_8:
        /*0034*/ 	.word	index@(_Z23combine_blocked_min_numPiS_i)
        /*0038*/ 	.word	0x00000000


	//----- nvinfo : EIATTR_MIN_STACK_SIZE
	.align		4
.L_9:
        /*003c*/ 	.byte	0x04, 0x12
        /*003e*/ 	.short	(.L_11 - .L_10)
	.align		4
.L_10:
        /*0040*/ 	.word	index@(_Z14minimum_degreePiS_S_S_S_S_i)
        /*0044*/ 	.word	0x00000000
.L_11:


//--------------------- .nv.compat                --------------------------
	.section	.nv.compat,"",@"SHT_CUDA_COMPAT_INFO"
	.align	4
        /*0000*/ 	.byte	0x02, 0x09, 0x00, 0x00, 0x02, 0x02, 0x01, 0x00, 0x02, 0x05, 0x05, 0x00, 0x03, 0x07, 0x01, 0x01
        /*0010*/ 	.byte	0x02, 0x03, 0x00, 0x00, 0x02, 0x06, 0x01, 0x00, 0x04, 0x0b, 0x08, 0x00, 0x09, 0x00, 0x00, 0x00
        /*0020*/ 	.byte	0x00, 0x00, 0x00, 0x00


//--------------------- .nv.info._Z23combine_blocked_min_numPiS_i --------------------------
	.section	.nv.info._Z23combine_blocked_min_numPiS_i,"",@"SHT_CUDA_INFO"
	.sectionflags	@""
	.align	4


	//----- nvinfo : EIATTR_CUDA_API_VERSION
	.align		4
        /*0000*/ 	.byte	0x04, 0x37
        /*0002*/ 	.short	(.L_13 - .L_12)
.L_12:
        /*0004*/ 	.word	0x00000082


	//----- nvinfo : EIATTR_KPARAM_INFO
	.align		4
.L_13:
        /*0008*/ 	.byte	0x04, 0x17
        /*000a*/ 	.short	(.L_15 - .L_14)
.L_14:
        /*000c*/ 	.word	0x00000000
        /*0010*/ 	.short	0x0002
        /*0012*/ 	.short	0x0010
        /*0014*/ 	.byte	0x00, 0xf0, 0x11, 0x00


	//----- nvinfo : EIATTR_KPARAM_INFO
	.align		4
.L_15:
        /*0018*/ 	.byte	0x04, 0x17
        /*001a*/ 	.short	(.L_17 - .L_16)
.L_16:
        /*001c*/ 	.word	0x00000000
        /*0020*/ 	.short	0x0001
        /*0022*/ 	.short	0x0008
        /*0024*/ 	.byte	0x00, 0xf5, 0x21, 0x00


	//----- nvinfo : EIATTR_KPARAM_INFO
	.align		4
.L_17:
        /*0028*/ 	.byte	0x04, 0x17
        /*002a*/ 	.short	(.L_19 - .L_18)
.L_18:
        /*002c*/ 	.word	0x00000000
        /*0030*/ 	.short	0x0000
        /*0032*/ 	.short	0x0000
        /*0034*/ 	.byte	0x00, 0xf5, 0x21, 0x00


	//----- nvinfo : EIATTR_SPARSE_MMA_MASK
	.align		4
.L_19:
        /*0038*/ 	.byte	0x03, 0x50
        /*003a*/ 	.short	0x0000


	//----- nvinfo : EIATTR_MAXREG_COUNT
	.align		4
        /*003c*/ 	.byte	0x03, 0x1b
        /*003e*/ 	.short	0x00ff


	//----- nvinfo : EIATTR_NUM_BARRIERS
	.align		4
        /*0040*/ 	.byte	0x02, 0x4c
        /*0042*/ 	.byte	0x01
	.zero		1


	//----- nvinfo : EIATTR_MERCURY_ISA_VERSION
	.align		4
        /*0044*/ 	.byte	0x03, 0x5f
        /*0046*/ 	.short	0x0101


	//----- nvinfo : EIATTR_VRC_CTA_INIT_COUNT
	.align		4
        /*0048*/ 	.byte	0x02, 0x4a
	.zero		1
	.zero		1


	//----- nvinfo : EIATTR_EXIT_INSTR_OFFSETS
	.align		4
        /*004c*/ 	.byte	0x04, 0x1c
        /*004e*/ 	.short	(.L_21 - .L_20)


	//   ....[0]....
.L_20:
        /*0050*/ 	.word	0x00000920


	//   ....[1]....
        /*0054*/ 	.word	0x00000990


	//----- nvinfo : EIATTR_CRS_STACK_SIZE
	.align		4
.L_21:
        /*0058*/ 	.byte	0x04, 0x1e
        /*005a*/ 	.short	(.L_23 - .L_22)
.L_22:
        /*005c*/ 	.word	0x00000000


	//----- nvinfo : EIATTR_CBANK_PARAM_SIZE
	.align		4
.L_23:
        /*0060*/ 	.byte	0x03, 0x19
        /*0062*/ 	.short	0x0014


	//----- nvinfo : EIATTR_PARAM_CBANK
	.align		4
        /*0064*/ 	.byte	0x04, 0x0a
        /*0066*/ 	.short	(.L_25 - .L_24)
	.align		4
.L_24:
        /*0068*/ 	.word	index@(.nv.constant0._Z23combine_blocked_min_numPiS_i)
        /*006c*/ 	.short	0x0380
        /*006e*/ 	.short	0x0014


	//----- nvinfo : EIATTR_SW_WAR
	.align		4
.L_25:
        /*0070*/ 	.byte	0x04, 0x36
        /*0072*/ 	.short	(.L_27 - .L_26)
.L_26:
        /*0074*/ 	.word	0x00000008
.L_27:


//--------------------- .nv.info._Z14minimum_degreePiS_S_S_S_S_i --------------------------
	.section	.nv.info._Z14minimum_degreePiS_S_S_S_S_i,"",@"SHT_CUDA_INFO"
	.sectionflags	@""
	.align	4


	//----- nvinfo : EIATTR_CUDA_API_VERSION
	.align		4
        /*0000*/ 	.byte	0x04, 0x37
        /*0002*/ 	.short	(.L_29 - .L_28)
.L_28:
        /*0004*/ 	.word	0x00000082


	//----- nvinfo : EIATTR_KPARAM_INFO
	.align		4
.L_29:
        /*0008*/ 	.byte	0x04, 0x17
        /*000a*/ 	.short	(.L_31 - .L_30)
.L_30:
        /*000c*/ 	.word	0x00000000
        /*0010*/ 	.short	0x0006
        /*0012*/ 	.short	0x0030
        /*0014*/ 	.byte	0x00, 0xf0, 0x11, 0x00


	//----- nvinfo : EIATTR_KPARAM_INFO
	.align		4
.L_31:
        /*0018*/ 	.byte	0x04, 0x17
        /*001a*/ 	.short	(.L_33 - .L_32)
.L_32:
        /*001c*/ 	.word	0x00000000
        /*0020*/ 	.short	0x0005
        /*0022*/ 	.short	0x0028
        /*0024*/ 	.byte	0x00, 0xf5, 0x21, 0x00


	//----- nvinfo : EIATTR_KPARAM_INFO
	.align		4
.L_33:
        /*0028*/ 	.byte	0x04, 0x17
        /*002a*/ 	.short	(.L_35 - .L_34)
.L_34:
        /*002c*/ 	.word	0x00000000
        /*0030*/ 	.short	0x0004
        /*0032*/ 	.short	0x0020
        /*0034*/ 	.byte	0x00, 0xf5, 0x21, 0x00


	//----- nvinfo : EIATTR_KPARAM_INFO
	.align		4
.L_35:
        /*0038*/ 	.byte	0x04, 0x17
        /*003a*/ 	.short	(.L_37 - .L_36)
.L_36:
        /*003c*/ 	.word	0x00000000
        /*0040*/ 	.short	0x0003
        /*0042*/ 	.short	0x0018
        /*0044*/ 	.byte	0x00, 0xf5, 0x21, 0x00


	//----- nvinfo : EIATTR_KPARAM_INFO
	.align		4
.L_37:
        /*0048*/ 	.byte	0x04, 0x17
        /*004a*/ 	.short	(.L_39 - .L_38)
.L_38:
        /*004c*/ 	.word	0x00000000
        /*0050*/ 	.short	0x0002
        /*0052*/ 	.short	0x0010
        /*0054*/ 	.byte	0x00, 0xf5, 0x21, 0x00


	//----- nvinfo : EIATTR_KPARAM_INFO
	.align		4
.L_39:
        /*0058*/ 	.byte	0x04, 0x17
        /*005a*/ 	.short	(.L_41 - .L_40)
.L_40:
        /*005c*/ 	.word	0x00000000
        /*0060*/ 	.short	0x0001
        /*0062*/ 	.short	0x0008
        /*0064*/ 	.byte	0x00, 0xf5, 0x21, 0x00


	//----- nvinfo : EIATTR_KPARAM_INFO
	.align		4
.L_41:
        /*0068*/ 	.byte	0x04, 0x17
        /*006a*/ 	.short	(.L_43 - .L_42)
.L_42:
        /*006c*/ 	.word	0x00000000
        /*0070*/ 	.short	0x0000
        /*0072*/ 	.short	0x0000
        /*0074*/ 	.byte	0x00, 0xf5, 0x21, 0x00


	//----- nvinfo : EIATTR_SPARSE_MMA_MASK
	.align		4
.L_43:
        /*0078*/ 	.byte	0x03, 0x50
        /*007a*/ 	.short	0x0000


	//----- nvinfo : EIATTR_MAXREG_COUNT
	.align		4
        /*007c*/ 	.byte	0x03, 0x1b
        /*007e*/ 	.short	0x00ff


	//----- nvinfo : EIATTR_NUM_BARRIERS
	.align		4
        /*0080*/ 	.byte	0x02, 0x4c
        /*0082*/ 	.byte	0x01
	.zero		1


	//----- nvinfo : EIATTR_MERCURY_ISA_VERSION
	.align		4
        /*0084*/ 	.byte	0x03, 0x5f
        /*0086*/ 	.short	0x0101


	//----- nvinfo : EIATTR_VRC_CTA_INIT_COUNT
	.align		4
        /*0088*/ 	.byte	0x02, 0x4a
	.zero		1
	.zero		1


	//----- nvinfo : EIATTR_EXIT_INSTR_OFFSETS
	.align		4
        /*008c*/ 	.byte	0x04, 0x1c
        /*008e*/ 	.short	(.L_45 - .L_44)


	//   ....[0]....
.L_44:
        /*0090*/ 	.word	0x00000b10


	//   ....[1]....
        /*0094*/ 	.word	0x00000ba0


	//----- nvinfo : EIATTR_CRS_STACK_SIZE
	.align		4
.L_45:
        /*0098*/ 	.byte	0x04, 0x1e
        /*009a*/ 	.short	(.L_47 - .L_46)
.L_46:
        /*009c*/ 	.word	0x00000000


	//----- nvinfo : EIATTR_CBANK_PARAM_SIZE
	.align		4
.L_47:
        /*00a0*/ 	.byte	0x03, 0x19
        /*00a2*/ 	.short	0x0034


	//----- nvinfo : EIATTR_PARAM_CBANK
	.align		4
        /*00a4*/ 	.byte	0x04, 0x0a
        /*00a6*/ 	.short	(.L_49 - .L_48)
	.align		4
.L_48:
        /*00a8*/ 	.word	index@(.nv.constant0._Z14minimum_degreePiS_S_S_S_S_i)
        /*00ac*/ 	.short	0x0380
        /*00ae*/ 	.short	0x0034


	//----- nvinfo : EIATTR_SW_WAR
	.align		4
.L_49:
        /*00b0*/ 	.byte	0x04, 0x36
        /*00b2*/ 	.short	(.L_51 - .L_50)
.L_50:
        /*00b4*/ 	.word	0x00000008
.L_51:


//--------------------- .nv.callgraph             --------------------------
	.section	.nv.callgraph,"",@"SHT_CUDA_CALLGRAPH"
	.align	4
	.sectionentsize	8
	.align		4
        /*0000*/ 	.word	0x00000000
	.align		4
        /*0004*/ 	.word	0xffffffff
	.align		4
        /*0008*/ 	.word	0x00000000
	.align		4
        /*000c*/ 	.word	0xfffffffe
	.align		4
        /*0010*/ 	.word	0x00000000
	.align		4
        /*0014*/ 	.word	0xfffffffd
	.align		4
        /*0018*/ 	.word	0x00000000
	.align		4
        /*001c*/ 	.word	0xfffffffc


//--------------------- .text._Z23combine_blocked_min_numPiS_i --------------------------
	.section	.text._Z23combine_blocked_min_numPiS_i,"ax",@progbits
	.align	128
        .global         _Z23combine_blocked_min_numPiS_i
        .type           _Z23combine_blocked_min_numPiS_i,@function
        .size           _Z23combine_blocked_min_numPiS_i,(.L_x_61 - _Z23combine_blocked_min_numPiS_i)
        .other          _Z23combine_blocked_min_numPiS_i,@"STO_CUDA_ENTRY STV_DEFAULT"
_Z23combine_blocked_min_numPiS_i:
.text._Z23combine_blocked_min_numPiS_i:
[----:B------:R-:W-:Y:S01]  /*0000*/  LDC R1, c[0x0][0x37c] ;  /* 0x0000df00ff017b82 */ /* 0x000fe20000000800 */
[----:B------:R-:W0:Y:S01]  /*0010*/  S2R R0, SR_TID.X ;  /* 0x0000000000007919 */ /* 0x000e220000002100 */
[----:B------:R-:W0:Y:S06]  /*0020*/  LDCU UR4, c[0x0][0x390] ;  /* 0x00007200ff0477ac */ /* 0x000e2c0008000800 */
[----:B------:R-:W1:Y:S01]  /*0030*/  LDC.64 R4, c[0x0][0x380] ;  /* 0x0000e000ff047b82 */ /* 0x000e620000000a00 */
[----:B------:R-:W-:Y:S01]  /*0040*/  CS2R R8, SRZ ;  /* 0x0000000000087805 */ /* 0x000fe2000001ff00 */
[----:B------:R-:W2:Y:S06]  /*0050*/  LDCU.64 UR8, c[0x0][0x358] ;  /* 0x00006b00ff0877ac */ /* 0x000eac0008000a00 */
[----:B------:R-:W3:Y:S01]  /*0060*/  LDC.64 R6, c[0x0][0x388] ;  /* 0x0000e200ff067b82 */ /* 0x000ee20000000a00 */
[----:B0-----:R-:W-:-:S13]  /*0070*/  ISETP.GE.AND P0, PT, R0, UR4, PT ;  /* 0x0000000400007c0c */ /* 0x001fda000bf06270 */
[----:B-1----:R-:W-:-:S04]  /*0080*/  @!P0 IMAD.WIDE.U32 R4, R0, 0x4, R4 ;  /* 0x0000000400048825 */ /* 0x002fc800078e0004 */
[C---:B---3--:R-:W-:Y:S01]  /*0090*/  @!P0 IMAD.WIDE.U32 R6, R0.reuse, 0x4, R6 ;  /* 0x0000000400068825 */ /* 0x048fe200078e0006 */
[----:B--2---:R-:W2:Y:S04]  /*00a0*/  @!P0 LDG.E R9, desc[UR8][R4.64] ;  /* 0x0000000804098981 */ /* 0x004ea8000c1e1900 */
[----:B------:R-:W3:Y:S01]  /*00b0*/  @!P0 LDG.E R8, desc[UR8][R6.64] ;  /* 0x0000000806088981 */ /* 0x000ee2000c1e1900 */
[----:B------:R-:W0:Y:S01]  /*00c0*/  S2UR UR6, SR_CgaCtaId ;  /* 0x00000000000679c3 */ /* 0x000e220000008800 */
[----:B------:R-:W-:Y:S01]  /*00d0*/  UMOV UR4, 0x400 ;  /* 0x0000040000047882 */ /* 0x000fe20000000000 */
[----:B------:R-:W-:Y:S01]  /*00e0*/  ISETP.GT.U32.AND P0, PT, R0, 0x3f, PT ;  /* 0x0000003f0000780c */ /* 0x000fe20003f04070 */
[----:B------:R-:W-:Y:S01]  /*00f0*/  UIADD3 UR5, UPT, UPT, UR4, 0x200, URZ ;  /* 0x0000020004057890 */ /* 0x000fe2000fffe0ff */
[----:B------:R-:W-:Y:S01]  /*0100*/  BSSY.RECONVERGENT B0, `(.L_x_0) ;  /* 0x0000016000007945 */ /* 0x000fe20003800200 */
[----:B0-----:R-:W-:-:S02]  /*0110*/  ULEA UR4, UR6, UR4, 0x18 ;  /* 0x0000000406047291 */ /* 0x001fc4000f8ec0ff */
[----:B------:R-:W-:-:S04]  /*0120*/  ULEA UR5, UR6, UR5, 0x18 ;  /* 0x0000000506057291 */ /* 0x000fc8000f8ec0ff */
[C---:B------:R-:W-:Y:S02]  /*0130*/  LEA R2, R0.reuse, UR4, 0x2 ;  /* 0x0000000400027c11 */ /* 0x040fe4000f8e10ff */
[----:B------:R-:W-:-:S03]  /*0140*/  LEA R3, R0, UR5, 0x2 ;  /* 0x0000000500037c11 */ /* 0x000fc6000f8e10ff */
[----:B--2---:R0:W-:Y:S04]  /*0150*/  STS [R2], R9 ;  /* 0x0000000902007388 */ /* 0x0041e80000000800 */
[----:B---3--:R0:W-:Y:S01]  /*0160*/  STS [R3], R8 ;  /* 0x0000000803007388 */ /* 0x0081e20000000800 */
[----:B------:R-:W-:Y:S06]  /*0170*/  BAR.SYNC.DEFER_BLOCKING 0x0 ;  /* 0x0000000000007b1d */ /* 0x000fec0000010000 */
[----:B------:R-:W-:Y:S05]  /*0180*/  @P0 BRA `(.L_x_1) ;  /* 0x0000000000340947 */ /* 0x000fea0003800000 */
[----:B------:R-:W1:Y:S01]  /*0190*/  LDS R5, [R2+0x100] ;  /* 0x0001000002057984 */ /* 0x000e620000000800 */
[----:B------:R-:W-:Y:S01]  /*01a0*/  BSSY.RECONVERGENT B1, `(.L_x_2) ;  /* 0x0000007000017945 */ /* 0x000fe20003800200 */
[----:B-1----:R-:W-:-:S13]  /*01b0*/  ISETP.GE.AND P0, PT, R5, 0x3, PT ;  /* 0x000000030500780c */ /* 0x002fda0003f06270 */
[----:B------:R-:W-:Y:S05]  /*01c0*/  @!P0 BRA `(.L_x_3) ;  /* 0x0000000000108947 */ /* 0x000fea0003800000 */
[----:B------:R-:W1:Y:S02]  /*01d0*/  LDS R4, [R2] ;  /* 0x0000000002047984 */ /* 0x000e640000000800 */
[----:B-1----:R-:W-:-:S04]  /*01e0*/  ISETP.GE.AND P0, PT, R5, R4, PT ;  /* 0x000000040500720c */ /* 0x002fc80003f06270 */
[----:B------:R-:W-:-:S13]  /*01f0*/  ISETP.GT.AND P0, PT, R4, 0x2, P0 ;  /* 0x000000020400780c */ /* 0x000fda0000704270 */
[----:B------:R1:W-:Y:S02]  /*0200*/  @!P0 STS [R2], R5 ;  /* 0x0000000502008388 */ /* 0x0003e40000000800 */
.L_x_3:
[----:B------:R-:W-:Y:S05]  /*0210*/  BSYNC.RECONVERGENT B1 ;  /* 0x0000000000017941 */ /* 0x000fea0003800200 */
.L_x_2:
[----:B------:R-:W-:Y:S04]  /*0220*/  LDS R4, [R3+0x100] ;  /* 0x0001000003047984 */ /* 0x000fe80000000800 */
[----:B-1----:R-:W1:Y:S02]  /*0230*/  LDS R5, [R3] ;  /* 0x0000000003057984 */ /* 0x002e640000000800 */
[----:B-1----:R-:W-:-:S05]  /*0240*/  IMAD.IADD R4, R4, 0x1, R5 ;  /* 0x0000000104047824 */ /* 0x002fca00078e0205 */
[----:B------:R1:W-:Y:S02]  /*0250*/  STS [R3], R4 ;  /* 0x0000000403007388 */ /* 0x0003e40000000800 */
.L_x_1:
[----:B------:R-:W-:Y:S05]  /*0260*/  BSYNC.RECONVERGENT B0 ;  /* 0x0000000000007941 */ /* 0x000fea0003800200 */
.L_x_0:
[----:B------:R-:W-:Y:S01]  /*0270*/  BAR.SYNC.DEFER_BLOCKING 0x0 ;  /* 0x0000000000007b1d */ /* 0x000fe20000010000 */
[----:B------:R-:W-:-:S05]  /*0280*/  ISETP.GT.U32.AND P0, PT, R0, 0x1f, PT ;  /* 0x0000001f0000780c */ /* 0x000fca0003f04070 */
[----:B------:R-:W-:Y:S08]  /*0290*/  BSSY.RECONVERGENT B0, `(.L_x_4) ;  /* 0x000000f000007945 */ /* 0x000ff00003800200 */
[----:B------:R-:W-:Y:S05]  /*02a0*/  @P0 BRA `(.L_x_5) ;  /* 0x0000000000340947 */ /* 0x000fea0003800000 */
[----:B------:R-:W2:Y:S01]  /*02b0*/  LDS R5, [R2+0x80] ;  /* 0x0000800002057984 */ /* 0x000ea20000000800 */
[----:B------:R-:W-:Y:S01]  /*02c0*/  BSSY.RECONVERGENT B1, `(.L_x_6) ;  /* 0x0000007000017945 */ /* 0x000fe20003800200 */
[----:B--2---:R-:W-:-:S13]  /*02d0*/  ISETP.GE.AND P0, PT, R5, 0x3, PT ;  /* 0x000000030500780c */ /* 0x004fda0003f06270 */
[----:B------:R-:W-:Y:S05]  /*02e0*/  @!P0 BRA `(.L_x_7) ;  /* 0x0000000000108947 */ /* 0x000fea0003800000 */
[----:B-1----:R-:W1:Y:S02]  /*02f0*/  LDS R4, [R2] ;  /* 0x0000000002047984 */ /* 0x002e640000000800 */
[----:B-1----:R-:W-:-:S04]  /*0300*/  ISETP.GE.AND P0, PT, R5, R4, PT ;  /* 0x000000040500720c */ /* 0x002fc80003f06270 */
[----:B------:R-:W-:-:S13]  /*0310*/  ISETP.GT.AND P0, PT, R4, 0x2, P0 ;  /* 0x000000020400780c */ /* 0x000fda0000704270 */
[----:B------:R2:W-:Y:S02]  /*0320*/  @!P0 STS [R2], R5 ;  /* 0x0000000502008388 */ /* 0x0005e40000000800 */
.L_x_7:
[----:B------:R-:W-:Y:S05]  /*0330*/  BSYNC.RECONVERGENT B1 ;  /* 0x0000000000017941 */ /* 0x000fea0003800200 */
.L_x_6:
[----:B-1----:R-:W-:Y:S04]  /*0340*/  LDS R4, [R3+0x80] ;  /* 0x0000800003047984 */ /* 0x002fe80000000800 */
[----:B--2---:R-:W1:Y:S02]  /*0350*/  LDS R5, [R3] ;  /* 0x0000000003057984 */ /* 0x004e640000000800 */
[----:B-1----:R-:W-:-:S05]  /*0360*/  IMAD.IADD R4, R4, 0x1, R5 ;  /* 0x0000000104047824 */ /* 0x002fca00078e0205 */
[----:B------:R2:W-:Y:S02]  /*0370*/  STS [R3], R4 ;  /* 0x0000000403007388 */ /* 0x0005e40000000800 */
.L_x_5:
[----:B------:R-:W-:Y:S05]  /*0380*/  BSYNC.RECONVERGENT B0 ;  /* 0x0000000000007941 */ /* 0x000fea0003800200 */
.L_x_4:
[----:B------:R-:W-:Y:S01]  /*0390*/  BAR.SYNC.DEFER_BLOCKING 0x0 ;  /* 0x0000000000007b1d */ /* 0x000fe20000010000 */
[----:B------:R-:W-:-:S05]  /*03a0*/  ISETP.GT.U32.AND P0, PT, R0, 0xf, PT ;  /* 0x0000000f0000780c */ /* 0x000fca0003f04070 */
[----:B------:R-:W-:Y:S08]  /*03b0*/  BSSY.RECONVERGENT B0, `(.L_x_8) ;  /* 0x000000f000007945 */ /* 0x000ff00003800200 */
[----:B------:R-:W-:Y:S05]  /*03c0*/  @P0 BRA `(.L_x_9) ;  /* 0x0000000000340947 */ /* 0x000fea0003800000 */
[----:B------:R-:W3:Y:S01]  /*03d0*/  LDS R5, [R2+0x40] ;  /* 0x0000400002057984 */ /* 0x000ee20000000800 */
[----:B------:R-:W-:Y:S01]  /*03e0*/  BSSY.RECONVERGENT B1, `(.L_x_10) ;  /* 0x0000007000017945 */ /* 0x000fe20003800200 */
[----:B---3--:R-:W-:-:S13]  /*03f0*/  ISETP.GE.AND P0, PT, R5, 0x3, PT ;  /* 0x000000030500780c */ /* 0x008fda0003f06270 */
[----:B------:R-:W-:Y:S05]  /*0400*/  @!P0 BRA `(.L_x_11) ;  /* 0x0000000000108947 */ /* 0x000fea0003800000 */
[----:B-12---:R-:W1:Y:S02]  /*0410*/  LDS R4, [R2] ;  /* 0x0000000002047984 */ /* 0x006e640000000800 */
[----:B-1----:R-:W-:-:S04]  /*0420*/  ISETP.GE.AND P0, PT, R5, R4, PT ;  /* 0x000000040500720c */ /* 0x002fc80003f06270 */
[----:B------:R-:W-:-:S13]  /*0430*/  ISETP.GT.AND P0, PT, R4, 0x2, P0 ;  /* 0x000000020400780c */ /* 0x000fda0000704270 */
[----:B------:R3:W-:Y:S02]  /*0440*/  @!P0 STS [R2], R5 ;  /* 0x0000000502008388 */ /* 0x0007e40000000800 */
.L_x_11:
[----:B------:R-:W-:Y:S05]  /*0450*/  BSYNC.RECONVERGENT B1 ;  /* 0x0000000000017941 */ /* 0x000fea0003800200 */
.L_x_10:
[----:B-12---:R-:W-:Y:S04]  /*0460*/  LDS R4, [R3+0x40] ;  /* 0x0000400003047984 */ /* 0x006fe80000000800 */
[----:B---3--:R-:W1:Y:S02]  /*0470*/  LDS R5, [R3] ;  /* 0x0000000003057984 */ /* 0x008e640000000800 */
[----:B-1----:R-:W-:-:S05]  /*0480*/  IMAD.IADD R4, R4, 0x1, R5 ;  /* 0x0000000104047824 */ /* 0x002fca00078e0205 */
[----:B------:R3:W-:Y:S02]  /*0490*/  STS [R3], R4 ;  /* 0x0000000403007388 */ /* 0x0007e40000000800 */
.L_x_9:
[----:B------:R-:W-:Y:S05]  /*04a0*/  BSYNC.RECONVERGENT B0 ;  /* 0x0000000000007941 */ /* 0x000fea0003800200 */
.L_x_8:
[----:B------:R-:W-:Y:S01]  /*04b0*/  BAR.SYNC.DEFER_BLOCKING 0x0 ;  /* 0x0000000000007b1d */ /* 0x000fe20000010000 */
[----:B------:R-:W-:-:S05]  /*04c0*/  ISETP.GT.U32.AND P0, PT, R0, 0x7, PT ;  /* 0x000000070000780c */ /* 0x000fca0003f04070 */
[----:B------:R-:W-:Y:S08]  /*04d0*/  BSSY.RECONVERGENT B0, `(.L_x_12) ;  /* 0x000000f000007945 */ /* 0x000ff00003800200 */
[----:B------:R-:W-:Y:S05]  /*04e0*/  @P0 BRA `(.L_x_13) ;  /* 0x0000000000340947 */ /* 0x000fea0003800000 */
[----:B------:R-:W4:Y:S01]  /*04f0*/  LDS R5, [R2+0x20] ;  /* 0x0000200002057984 */ /* 0x000f220000000800 */
[----:B------:R-:W-:Y:S01]  /*0500*/  BSSY.RECONVERGENT B1, `(.L_x_14) ;  /* 0x0000007000017945 */ /* 0x000fe20003800200 */
[----:B----4-:R-:W-:-:S13]  /*0510*/  ISETP.GE.AND P0, PT, R5, 0x3, PT ;  /* 0x000000030500780c */ /* 0x010fda0003f06270 */
[----:B------:R-:W-:Y:S05]  /*0520*/  @!P0 BRA `(.L_x_15) ;  /* 0x0000000000108947 */ /* 0x000fea0003800000 */
[----:B-123--:R-:W1:Y:S02]  /*0530*/  LDS R4, [R2] ;  /* 0x0000000002047984 */ /* 0x00ee640000000800 */
[----:B-1----:R-:W-:-:S04]  /*0540*/  ISETP.GE.AND P0, PT, R5, R4, PT ;  /* 0x000000040500720c */ /* 0x002fc80003f06270 */
[----:B------:R-:W-:-:S13]  /*0550*/  ISETP.GT.AND P0, PT, R4, 0x2, P0 ;  /* 0x000000020400780c */ /* 0x000fda0000704270 */
[----:B------:R4:W-:Y:S02]  /*0560*/  @!P0 STS [R2], R5 ;  /* 0x0000000502008388 */ /* 0x0009e40000000800 */
.L_x_15:
[----:B------:R-:W-:Y:S05]  /*0570*/  BSYNC.RECONVERGENT B1 ;  /* 0x0000000000017941 */ /* 0x000fea0003800200 */
.L_x_14:
[----:B-123--:R-:W-:Y:S04]  /*0580*/  LDS R4, [R3+0x20] ;  /* 0x0000200003047984 */ /* 0x00efe80000000800 */
[----:B----4-:R-:W1:Y:S02]  /*0590*/  LDS R5, [R3] ;  /* 0x0000000003057984 */ /* 0x010e640000000800 */
[----:B-1----:R-:W-:-:S05]  /*05a0*/  IMAD.IADD R4, R4, 0x1, R5 ;  /* 0x0000000104047824 */ /* 0x002fca00078e0205 */
[----:B------:R4:W-:Y:S02]  /*05b0*/  STS [R3], R4 ;  /* 0x0000000403007388 */ /* 0x0009e40000000800 */
.L_x_13:
[----:B------:R-:W-:Y:S05]  /*05c0*/  BSYNC.RECONVERGENT B0 ;  /* 0x0000000000007941 */ /* 0x000fea0003800200 */
.L_x_12:
[----:B------:R-:W-:Y:S01]  /*05d0*/  BAR.SYNC.DEFER_BLOCKING 0x0 ;  /* 0x0000000000007b1d */ /* 0x000fe20000010000 */
[----:B------:R-:W-:-:S05]  /*05e0*/  ISETP.GT.U32.AND P0, PT, R0, 0x3, PT ;  /* 0x000000030000780c */ /* 0x000fca0003f04070 */
[----:B------:R-:W-:Y:S08]  /*05f0*/  BSSY.RECONVERGENT B0, `(.L_x_16) ;  /* 0x000000f000007945 */ /* 0x000ff00003800200 */
[----:B------:R-:W-:Y:S05]  /*0600*/  @P0 BRA `(.L_x_17) ;  /* 0x0000000000340947 */ /* 0x000fea0003800000 */
[----:B------:R-:W5:Y:S01]  /*0610*/  LDS R5, [R2+0x10] ;  /* 0x0000100002057984 */ /* 0x000f620000000800 */
[----:B------:R-:W-:Y:S01]  /*0620*/  BSSY.RECONVERGENT B1, `(.L_x_18) ;  /* 0x0000007000017945 */ /* 0x000fe20003800200 */
[----:B-----5:R-:W-:-:S13]  /*0630*/  ISETP.GE.AND P0, PT, R5, 0x3, PT ;  /* 0x000000030500780c */ /* 0x020fda0003f06270 */
[----:B------:R-:W-:Y:S05]  /*0640*/  @!P0 BRA `(.L_x_19) ;  /* 0x0000000000108947 */ /* 0x000fea0003800000 */
[----:B-1234-:R-:W1:Y:S02]  /*0650*/  LDS R4, [R2] ;  /* 0x0000000002047984 */ /* 0x01ee640000000800 */
[----:B-1----:R-:W-:-:S04]  /*0660*/  ISETP.GE.AND P0, PT, R5, R4, PT ;  /* 0x000000040500720c */ /* 0x002fc80003f06270 */
[----:B------:R-:W-:-:S13]  /*0670*/  ISETP.GT.AND P0, PT, R4, 0x2, P0 ;  /* 0x000000020400780c */ /* 0x000fda0000704270 */
[----:B------:R1:W-:Y:S02]  /*0680*/  @!P0 STS [R2], R5 ;  /* 0x0000000502008388 */ /* 0x0003e40000000800 */
.L_x_19:
[----:B------:R-:W-:Y:S05]  /*0690*/  BSYNC.RECONVERGENT B1 ;  /* 0x0000000000017941 */ /* 0x000fea0003800200 */
.L_x_18:
[----:B-1234-:R-:W-:Y:S04]  /*06a0*/  LDS R4, [R3+0x10] ;  /* 0x0000100003047984 */ /* 0x01efe80000000800 */
[----:B------:R-:W1:Y:S02]  /*06b0*/  LDS R5, [R3] ;  /* 0x0000000003057984 */ /* 0x000e640000000800 */
[----:B-1----:R-:W-:-:S05]  /*06c0*/  IMAD.IADD R4, R4, 0x1, R5 ;  /* 0x0000000104047824 */ /* 0x002fca00078e0205 */
[----:B------:R1:W-:Y:S02]  /*06d0*/  STS [R3], R4 ;  /* 0x0000000403007388 */ /* 0x0003e40000000800 */
.L_x_17:
[----:B------:R-:W-:Y:S05]  /*06e0*/  BSYNC.RECONVERGENT B0 ;  /* 0x0000000000007941 */ /* 0x000fea0003800200 */
.L_x_16:
        /* <DEDUP_REMOVED lines=12> */
.L_x_23:
[----:B------:R-:W-:Y:S05]  /*07b0*/  BSYNC.RECONVERGENT B1 ;  /* 0x0000000000017941 */ /* 0x000fea0003800200 */
.L_x_22:
[----:B-1234-:R-:W-:Y:S04]  /*07c0*/  LDS R4, [R3+0x8] ;  /* 0x0000080003047984 */ /* 0x01efe80000000800 */
[----:B------:R-:W1:Y:S02]  /*07d0*/  LDS R5, [R3] ;  /* 0x0000000003057984 */ /* 0x000e640000000800 */
[----:B-1----:R-:W-:-:S05]  /*07e0*/  IMAD.IADD R4, R4, 0x1, R5 ;  /* 0x0000000104047824 */ /* 0x002fca00078e0205 */
[----:B------:R1:W-:Y:S02]  /*07f0*/  STS [R3], R4 ;  /* 0x0000000403007388 */ /* 0x0003e40000000800 */
.L_x_21:
[----:B------:R-:W-:Y:S05]  /*0800*/  BSYNC.RECONVERGENT B0 ;  /* 0x0000000000007941 */ /* 0x000fea0003800200 */
.L_x_20:
[----:B------:R-:W-:Y:S01]  /*0810*/  BAR.SYNC.DEFER_BLOCKING 0x0 ;  /* 0x0000000000007b1d */ /* 0x000fe20000010000 */
[----:B------:R-:W-:-:S05]  /*0820*/  ISETP.NE.AND P1, PT, R0, RZ, PT ;  /* 0x000000ff0000720c */ /* 0x000fca0003f25270 */
[----:B------:R-:W-:Y:S08]  /*0830*/  BSSY.RECONVERGENT B0, `(.L_x_24) ;  /* 0x000000d000007945 */ /* 0x000ff00003800200 */
[----:B------:R-:W-:Y:S05]  /*0840*/  @P1 BRA `(.L_x_25) ;  /* 0x00000000002c1947 */ /* 0x000fea0003800000 */
[----:B------:R-:W5:Y:S02]  /*0850*/  LDS R5, [UR4+0x4] ;  /* 0x00000404ff057984 */ /* 0x000f640008000800 */
[----:B-----5:R-:W-:-:S13]  /*0860*/  ISETP.GE.AND P0, PT, R5, 0x3, PT ;  /* 0x000000030500780c */ /* 0x020fda0003f06270 */
[----:B------:R-:W-:Y:S05]  /*0870*/  @!P0 BRA `(.L_x_26) ;  /* 0x0000000000108947 */ /* 0x000fea0003800000 */
[----:B------:R-:W5:Y:S02]  /*0880*/  LDS R0, [R2] ;  /* 0x0000000002007984 */ /* 0x000f640000000800 */
[----:B-----5:R-:W-:-:S04]  /*0890*/  ISETP.GE.AND P0, PT, R5, R0, PT ;  /* 0x000000000500720c */ /* 0x020fc80003f06270 */
[----:B------:R-:W-:-:S13]  /*08a0*/  ISETP.GT.AND P0, PT, R0, 0x2, P0 ;  /* 0x000000020000780c */ /* 0x000fda0000704270 */
[----:B------:R0:W-:Y:S02]  /*08b0*/  @!P0 STS [R2], R5 ;  /* 0x0000000502008388 */ /* 0x0001e40000000800 */
.L_x_26:
[----:B------:R-:W-:Y:S04]  /*08c0*/  LDS R0, [UR4+0x204] ;  /* 0x00020404ff007984 */ /* 0x000fe80008000800 */
[----:B0-----:R-:W0:Y:S02]  /*08d0*/  LDS R5, [R3] ;  /* 0x0000000003057984 */ /* 0x001e240000000800 */
[----:B0-----:R-:W-:-:S05]  /*08e0*/  IMAD.IADD R0, R0, 0x1, R5 ;  /* 0x0000000100007824 */ /* 0x001fca00078e0205 */
[----:B------:R0:W-:Y:S02]  /*08f0*/  STS [R3], R0 ;  /* 0x0000000003007388 */ /* 0x0001e40000000800 */
.L_x_25:
[----:B------:R-:W-:Y:S05]  /*0900*/  BSYNC.RECONVERGENT B0 ;  /* 0x0000000000007941 */ /* 0x000fea0003800200 */
.L_x_24:
[----:B------:R-:W-:Y:S06]  /*0910*/  BAR.SYNC.DEFER_BLOCKING 0x0 ;  /* 0x0000000000007b1d */ /* 0x000fec0000010000 */
[----:B------:R-:W-:Y:S05]  /*0920*/  @P1 EXIT ;  /* 0x000000000000194d */ /* 0x000fea0003800000 */
[----:B------:R-:W5:Y:S01]  /*0930*/  LDS R7, [UR4] ;  /* 0x00000004ff077984 */ /* 0x000f620008000800 */
[----:B01234-:R-:W5:Y:S03]  /*0940*/  LDC.64 R2, c[0x0][0x380] ;  /* 0x0000e000ff027b82 */ /* 0x01ff660000000a00 */
[----:B------:R-:W0:Y:S05]  /*0950*/  LDS R9, [UR4+0x200] ;  /* 0x00020004ff097984 */ /* 0x000e2a0008000800 */
[----:B------:R-:W0:Y:S01]  /*0960*/  LDC.64 R4, c[0x0][0x388] ;  /* 0x0000e200ff047b82 */ /* 0x000e220000000a00 */
[----:B-----5:R-:W-:Y:S04]  /*0970*/  STG.E desc[UR8][R2.64], R7 ;  /* 0x0000000702007986 */ /* 0x020fe8000c101908 */
[----:B0-----:R-:W-:Y:S01]  /*0980*/  STG.E desc[UR8][R4.64], R9 ;  /* 0x0000000904007986 */ /* 0x001fe2000c101908 */
[----:B------:R-:W-:Y:S05]  /*0990*/  EXIT ;  /* 0x000000000000794d */ /* 0x000fea0003800000 */
.L_x_27:
[----:B------:R-:W-:-:S00]  /*09a0*/  BRA `(.L_x_27) ;  /* 0xfffffffc00fc7947 */ /* 0x000fc0000383ffff */
[----:B------:R-:W-:-:S00]  /*09b0*/  NOP ;  /* 0x0000000000007918 */ /* 0x000fc00000000000 */
        /* <DEDUP_REMOVED lines=12> */
.L_x_61:


//--------------------- .text._Z14minimum_degreePiS_S_S_S_S_i --------------------------
	.section	.text._Z14minimum_degreePiS_S_S_S_S_i,"ax",@progbits
	.align	128
        .global         _Z14minimum_degreePiS_S_S_S_S_i
        .type           _Z14minimum_degreePiS_S_S_S_S_i,@function
        .size           _Z14minimum_degreePiS_S_S_S_S_i,(.L_x_62 - _Z14minimum_degreePiS_S_S_S_S_i)
        .other          _Z14minimum_degreePiS_S_S_S_S_i,@"STO_CUDA_ENTRY STV_DEFAULT"
_Z14minimum_degreePiS_S_S_S_S_i:
.text._Z14minimum_degreePiS_S_S_S_S_i:
[----:B------:R-:W-:Y:S01]  /*0000*/  LDC R1, c[0x0][0x37c] ;  /* 0x0000df00ff017b82 */ /* 0x000fe20000000800 */
[----:B------:R-:W0:Y:S01]  /*0010*/  S2R R5, SR_TID.X ;  /* 0x0000000000057919 */ /* 0x000e220000002100 */
[----:B------:R-:W1:Y:S01]  /*0020*/  LDCU UR4, c[0x0][0x3b0] ;  /* 0x00007600ff0477ac */ /* 0x000e620008000800 */
[----:B------:R-:W-:Y:S01]  /*0030*/  BSSY.RECONVERGENT B0, `(.L_x_28) ;  /* 0x0000025000007945 */ /* 0x000fe20003800200 */
[----:B------:R-:W-:Y:S01]  /*0040*/  IMAD.MOV.U32 R11, RZ, RZ, RZ ;  /* 0x000000ffff0b7224 */ /* 0x000fe200078e00ff */
[----:B------:R-:W0:Y:S01]  /*0050*/  S2R R0, SR_CTAID.X ;  /* 0x0000000000007919 */ /* 0x000e220000002500 */
[----:B------:R-:W2:Y:S01]  /*0060*/  LDCU.64 UR8, c[0x0][0x358] ;  /* 0x00006b00ff0877ac */ /* 0x000ea20008000a00 */
[----:B0-----:R-:W-:-:S05]  /*0070*/  IMAD R9, R0, 0x80, R5 ;  /* 0x0000008000097824 */ /* 0x001fca00078e0205 */
[----:B-1----:R-:W-:-:S13]  /*0080*/  ISETP.GE.AND P0, PT, R9, UR4, PT ;  /* 0x0000000409007c0c */ /* 0x002fda000bf06270 */
[----:B--2---:R-:W-:Y:S05]  /*0090*/  @P0 BRA `(.L_x_29) ;  /* 0x0000000000780947 */ /* 0x004fea0003800000 */
[----:B------:R-:W0:Y:S01]  /*00a0*/  LDC.64 R2, c[0x0][0x390] ;  /* 0x0000e400ff027b82 */ /* 0x000e220000000a00 */
[----:B------:R-:W-:Y:S01]  /*00b0*/  ISETP.GE.AND P0, PT, R9, 0x1, PT ;  /* 0x000000010900780c */ /* 0x000fe20003f06270 */
[----:B------:R-:W-:-:S06]  /*00c0*/  IMAD.MOV.U32 R13, RZ, RZ, RZ ;  /* 0x000000ffff0d7224 */ /* 0x000fcc00078e00ff */
[----:B------:R-:W1:Y:S06]  /*00d0*/  LDC.64 R6, c[0x0][0x3a8] ;  /* 0x0000ea00ff067b82 */ /* 0x000e6c0000000a00 */
[C---:B------:R-:W-:Y:S02]  /*00e0*/  @P0 VIADD R11, R9.reuse, 0xffffffff ;  /* 0xffffffff090b0836 */ /* 0x040fe40000000000 */
[----:B0-----:R-:W-:-:S05]  /*00f0*/  IMAD.WIDE R2, R9, 0x4, R2 ;  /* 0x0000000409027825 */ /* 0x001fca00078e0202 */
[----:B------:R-:W2:Y:S01]  /*0100*/  LDG.E R10, desc[UR8][R2.64] ;  /* 0x00000008020a7981 */ /* 0x000ea2000c1e1900 */
[----:B-1----:R-:W-:-:S04]  /*0110*/  IMAD.WIDE R8, R9, 0x4, R6 ;  /* 0x0000000409087825 */ /* 0x002fc800078e0206 */
[----:B------:R-:W-:Y:S01]  /*0120*/  @P0 IMAD.WIDE.U32 R6, R11, 0x4, R6 ;  /* 0x000000040b060825 */ /* 0x000fe200078e0006 */
[----:B------:R-:W3:Y:S04]  /*0130*/  LDG.E R4, desc[UR8][R8.64] ;  /* 0x0000000808047981 */ /* 0x000ee8000c1e1900 */
[----:B------:R-:W3:Y:S01]  /*0140*/  @P0 LDG.E R13, desc[UR8][R6.64] ;  /* 0x00000008060d0981 */ /* 0x000ee2000c1e1900 */
[----:B------:R-:W-:Y:S01]  /*0150*/  BSSY.RECONVERGENT B1, `(.L_x_30) ;  /* 0x0000011000017945 */ /* 0x000fe20003800200 */
[----:B------:R-:W-:Y:S01]  /*0160*/  IMAD.MOV.U32 R11, RZ, RZ, RZ ;  /* 0x000000ffff0b7224 */ /* 0x000fe200078e00ff */
[----:B--2---:R-:W-:-:S04]  /*0170*/  ISETP.GE.AND P0, PT, R10, 0x1, PT ;  /* 0x000000010a00780c */ /* 0x004fc80003f06270 */
[----:B---3--:R-:W-:-:S13]  /*0180*/  ISETP.GE.OR P0, PT, R13, R4, !P0 ;  /* 0x000000040d00720c */ /* 0x008fda0004706670 */
[----:B------:R-:W-:Y:S05]  /*0190*/  @P0 BRA `(.L_x_31) ;  /* 0x0000000000300947 */ /* 0x000fea0003800000 */
[----:B------:R-:W0:Y:S01]  /*01a0*/  LDC.64 R8, c[0x0][0x3a0] ;  /* 0x0000e800ff087b82 */ /* 0x000e220000000a00 */
[----:B------:R-:W-:-:S07]  /*01b0*/  IMAD.MOV.U32 R11, RZ, RZ, RZ ;  /* 0x000000ffff0b7224 */ /* 0x000fce00078e00ff */
.L_x_32:
[----:B0-----:R-:W-:-:S06]  /*01c0*/  IMAD.WIDE R6, R13, 0x4, R8 ;  /* 0x000000040d067825 */ /* 0x001fcc00078e0208 */
[----:B------:R-:W2:Y:S01]  /*01d0*/  LDG.E R6, desc[UR8][R6.64] ;  /* 0x0000000806067981 */ /* 0x000ea2000c1e1900 */
[----:B------:R-:W-:Y:S02]  /*01e0*/  VIADD R15, R11, 0x1 ;  /* 0x000000010b0f7836 */ /* 0x000fe40000000000 */
[----:B------:R-:W-:Y:S01]  /*01f0*/  VIADD R13, R13, 0x1 ;  /* 0x000000010d0d7836 */ /* 0x000fe20000000000 */
[----:B--2---:R-:W-:-:S13]  /*0200*/  ISETP.NE.AND P0, PT, R6, -0x1, PT ;  /* 0xffffffff0600780c */ /* 0x004fda0003f05270 */
[----:B------:R-:W-:Y:S01]  /*0210*/  @!P0 IMAD.MOV R15, RZ, RZ, R11 ;  /* 0x000000ffff0f8224 */ /* 0x000fe200078e020b */
[----:B------:R-:W-:-:S03]  /*0220*/  ISETP.GE.AND P0, PT, R13, R4, PT ;  /* 0x000000040d00720c */ /* 0x000fc60003f06270 */
[----:B------:R-:W-:Y:S01]  /*0230*/  IMAD.MOV.U32 R11, RZ, RZ, R15 ;  /* 0x000000ffff0b7224 */ /* 0x000fe200078e000f */
[----:B------:R-:W-:-:S13]  /*0240*/  ISETP.LT.AND P1, PT, R15, R10, PT ;  /* 0x0000000a0f00720c */ /* 0x000fda0003f21270 */
[----:B------:R-:W-:Y:S05]  /*0250*/  @!P0 BRA P1, `(.L_x_32) ;  /* 0xfffffffc00d88947 */ /* 0x000fea000083ffff */
.L_x_31:
[----:B------:R-:W-:Y:S05]  /*0260*/  BSYNC.RECONVERGENT B1 ;  /* 0x0000000000017941 */ /* 0x000fea0003800200 */
.L_x_30:
[----:B------:R0:W-:Y:S02]  /*0270*/  STG.E desc[UR8][R2.64], R11 ;  /* 0x0000000b02007986 */ /* 0x0001e4000c101908 */
.L_x_29:
[----:B------:R-:W-:Y:S05]  /*0280*/  BSYNC.RECONVERGENT B0 ;  /* 0x0000000000007941 */ /* 0x000fea0003800200 */
.L_x_28:
[----:B------:R-:W1:Y:S01]  /*0290*/  S2UR UR6, SR_CgaCtaId ;  /* 0x00000000000679c3 */ /* 0x000e620000008800 */
[----:B------:R-:W-:Y:S01]  /*02a0*/  UMOV UR4, 0x400 ;  /* 0x0000040000047882 */ /* 0x000fe20000000000 */
[----:B------:R-:W-:Y:S01]  /*02b0*/  ISETP.GT.AND P0, PT, R11, 0x2, PT ;  /* 0x000000020b00780c */ /* 0x000fe20003f04270 */
[----:B------:R-:W-:Y:S01]  /*02c0*/  UIADD3 UR5, UPT, UPT, UR4, 0x200, URZ ;  /* 0x0000020004057890 */ /* 0x000fe2000fffe0ff */
[----:B------:R-:W-:Y:S02]  /*02d0*/  BSSY.RECONVERGENT B0, `(.L_x_33) ;  /* 0x0000018000007945 */ /* 0x000fe40003800200 */
[----:B------:R-:W-:Y:S02]  /*02e0*/  SEL R4, RZ, 0x1, !P0 ;  /* 0x00000001ff047807 */ /* 0x000fe40004000000 */
[----:B------:R-:W-:Y:S01]  /*02f0*/  ISETP.GT.U32.AND P0, PT, R5, 0x3f, PT ;  /* 0x0000003f0500780c */ /* 0x000fe20003f04070 */
[----:B-1----:R-:W-:Y:S02]  /*0300*/  ULEA UR4, UR6, UR4, 0x18 ;  /* 0x0000000406047291 */ /* 0x002fe4000f8ec0ff */
[----:B------:R-:W-:-:S04]  /*0310*/  ULEA UR5, UR6, UR5, 0x18 ;  /* 0x0000000506057291 */ /* 0x000fc8000f8ec0ff */
[C---:B0-----:R-:W-:Y:S02]  /*0320*/  LEA R2, R5.reuse, UR4, 0x2 ;  /* 0x0000000405027c11 */ /* 0x041fe4000f8e10ff */
[----:B------:R-:W-:-:S03]  /*0330*/  LEA R3, R5, UR5, 0x2 ;  /* 0x0000000505037c11 */ /* 0x000fc6000f8e10ff */
[----:B------:R0:W-:Y:S04]  /*0340*/  STS [R2], R11 ;  /* 0x0000000b02007388 */ /* 0x0001e80000000800 */
[----:B------:R0:W-:Y:S01]  /*0350*/  STS [R3], R4 ;  /* 0x0000000403007388 */ /* 0x0001e20000000800 */
[----:B------:R-:W-:Y:S06]  /*0360*/  BAR.SYNC.DEFER_BLOCKING 0x0 ;  /* 0x0000000000007b1d */ /* 0x000fec0000010000 */
[----:B------:R-:W-:Y:S05]  /*0370*/  @P0 BRA `(.L_x_34) ;  /* 0x0000000000340947 */ /* 0x000fea0003800000 */
[----:B------:R-:W1:Y:S01]  /*0380*/  LDS R7, [R2+0x100] ;  /* 0x0001000002077984 */ /* 0x000e620000000800 */
[----:B------:R-:W-:Y:S01]  /*0390*/  BSSY.RECONVERGENT B1, `(.L_x_35) ;  /* 0x0000007000017945 */ /* 0x000fe20003800200 */
[----:B-1----:R-:W-:-:S13]  /*03a0*/  ISETP.GE.AND P0, PT, R7, 0x3, PT ;  /* 0x000000030700780c */ /* 0x002fda0003f06270 */
[----:B------:R-:W-:Y:S05]  /*03b0*/  @!P0 BRA `(.L_x_36) ;  /* 0x0000000000108947 */ /* 0x000fea0003800000 */
[----:B0-----:R-:W0:Y:S02]  /*03c0*/  LDS R4, [R2] ;  /* 0x0000000002047984 */ /* 0x001e240000000800 */
[----:B0-----:R-:W-:-:S04]  /*03d0*/  ISETP.GE.AND P0, PT, R7, R4, PT ;  /* 0x000000040700720c */ /* 0x001fc80003f06270 */
[----:B------:R-:W-:-:S13]  /*03e0*/  ISETP.GT.AND P0, PT, R4, 0x2, P0 ;  /* 0x000000020400780c */ /* 0x000fda0000704270 */
[----:B------:R1:W-:Y:S02]  /*03f0*/  @!P0 STS [R2], R7 ;  /* 0x0000000702008388 */ /* 0x0003e40000000800 */
.L_x_36:
[----:B------:R-:W-:Y:S05]  /*0400*/  BSYNC.RECONVERGENT B1 ;  /* 0x0000000000017941 */ /* 0x000fea0003800200 */
.L_x_35:
[----:B0-----:R-:W-:Y:S04]  /*0410*/  LDS R4, [R3+0x100] ;  /* 0x0001000003047984 */ /* 0x001fe80000000800 */
[----:B-1----:R-:W0:Y:S02]  /*0420*/  LDS R7, [R3] ;  /* 0x0000000003077984 */ /* 0x002e240000000800 */
[----:B0-----:R-:W-:-:S05]  /*0430*/  IMAD.IADD R4, R4, 0x1, R7 ;  /* 0x0000000104047824 */ /* 0x001fca00078e0207 */
[----:B------:R1:W-:Y:S02]  /*0440*/  STS [R3], R4 ;  /* 0x0000000403007388 */ /* 0x0003e40000000800 */
.L_x_34:
[----:B------:R-:W-:Y:S05]  /*0450*/  BSYNC.RECONVERGENT B0 ;  /* 0x0000000000007941 */ /* 0x000fea0003800200 */
.L_x_33:
        /* <DEDUP_REMOVED lines=8> */
[----:B01----:R-:W0:Y:S02]  /*04e0*/  LDS R4, [R2] ;  /* 0x0000000002047984 */ /* 0x003e240000000800 */
[----:B0-----:R-:W-:-:S04]  /*04f0*/  ISETP.GE.AND P0, PT, R7, R4, PT ;  /* 0x000000040700720c */ /* 0x001fc80003f06270 */
[----:B------:R-:W-:-:S13]  /*0500*/  ISETP.GT.AND P0, PT, R4, 0x2, P0 ;  /* 0x000000020400780c */ /* 0x000fda0000704270 */
[----:B------:R2:W-:Y:S02]  /*0510*/  @!P0 STS [R2], R7 ;  /* 0x0000000702008388 */ /* 0x0005e40000000800 */
.L_x_40:
[----:B------:R-:W-:Y:S05]  /*0520*/  BSYNC.RECONVERGENT B1 ;  /* 0x0000000000017941 */ /* 0x000fea0003800200 */
.L_x_39:
[----:B01----:R-:W-:Y:S04]  /*0530*/  LDS R4, [R3+0x80] ;  /* 0x0000800003047984 */ /* 0x003fe80000000800 */
[----:B--2---:R-:W0:Y:S02]  /*0540*/  LDS R7, [R3] ;  /* 0x0000000003077984 */ /* 0x004e240000000800 */
[----:B0-----:R-:W-:-:S05]  /*0550*/  IMAD.IADD R4, R4, 0x1, R7 ;  /* 0x0000000104047824 */ /* 0x001fca00078e0207 */
[----:B------:R2:W-:Y:S02]  /*0560*/  STS [R3], R4 ;  /* 0x0000000403007388 */ /* 0x0005e40000000800 */
.L_x_38:
[----:B------:R-:W-:Y:S05]  /*0570*/  BSYNC.RECONVERGENT B0 ;  /* 0x0000000000007941 */ /* 0x000fea0003800200 */
.L_x_37:
        /* <DEDUP_REMOVED lines=8> */
[----:B012---:R-:W0:Y:S02]  /*0600*/  LDS R4, [R2] ;  /* 0x0000000002047984 */ /* 0x007e240000000800 */
[----:B0-----:R-:W-:-:S04]  /*0610*/  ISETP.GE.AND P0, PT, R7, R4, PT ;  /* 0x000000040700720c */ /* 0x001fc80003f06270 */
[----:B------:R-:W-:-:S13]  /*0620*/  ISETP.GT.AND P0, PT, R4, 0x2, P0 ;  /* 0x000000020400780c */ /* 0x000fda0000704270 */
[----:B------:R3:W-:Y:S02]  /*0630*/  @!P0 STS [R2], R7 ;  /* 0x0000000702008388 */ /* 0x0007e40000000800 */
.L_x_44:
[----:B------:R-:W-:Y:S05]  /*0640*/  BSYNC.RECONVERGENT B1 ;  /* 0x0000000000017941 */ /* 0x000fea0003800200 */
.L_x_43:
[----:B012---:R-:W-:Y:S04]  /*0650*/  LDS R4, [R3+0x40] ;  /* 0x0000400003047984 */ /* 0x007fe80000000800 */
[----:B---3--:R-:W0:Y:S02]  /*0660*/  LDS R7, [R3] ;  /* 0x0000000003077984 */ /* 0x008e240000000800 */
[----:B0-----:R-:W-:-:S05]  /*0670*/  IMAD.IADD R4, R4, 0x1, R7 ;  /* 0x0000000104047824 */ /* 0x001fca00078e0207 */
[----:B------:R3:W-:Y:S02]  /*0680*/  STS [R3], R4 ;  /* 0x0000000403007388 */ /* 0x0007e40000000800 */
.L_x_42:
[----:B------:R-:W-:Y:S05]  /*0690*/  BSYNC.RECONVERGENT B0 ;  /* 0x0000000000007941 */ /* 0x000fea0003800200 */
.L_x_41:
        /* <DEDUP_REMOVED lines=8> */
[----:B0123--:R-:W0:Y:S02]  /*0720*/  LDS R4, [R2] ;  /* 0x0000000002047984 */ /* 0x00fe240000000800 */
[----:B0-----:R-:W-:-:S04]  /*0730*/  ISETP.GE.AND P0, PT, R7, R4, PT ;  /* 0x000000040700720c */ /* 0x001fc80003f06270 */
[----:B------:R-:W-:-:S13]  /*0740*/  ISETP.GT.AND P0, PT, R4, 0x2, P0 ;  /* 0x000000020400780c */ /* 0x000fda0000704270 */
[----:B------:R4:W-:Y:S02]  /*0750*/  @!P0 STS [R2], R7 ;  /* 0x0000000702008388 */ /* 0x0009e40000000800 */
.L_x_48:
[----:B------:R-:W-:Y:S05]  /*0760*/  BSYNC.RECONVERGENT B1 ;  /* 0x0000000000017941 */ /* 0x000fea0003800200 */
.L_x_47:
[----:B0123--:R-:W-:Y:S04]  /*0770*/  LDS R4, [R3+0x20] ;  /* 0x0000200003047984 */ /* 0x00ffe80000000800 */
[----:B----4-:R-:W0:Y:S02]  /*0780*/  LDS R7, [R3] ;  /* 0x0000000003077984 */ /* 0x010e240000000800 */
[----:B0-----:R-:W-:-:S05]  /*0790*/  IMAD.IADD R4, R4, 0x1, R7 ;  /* 0x0000000104047824 */ /* 0x001fca00078e0207 */
[----:B------:R4:W-:Y:S02]  /*07a0*/  STS [R3], R4 ;  /* 0x0000000403007388 */ /* 0x0009e40000000800 */
.L_x_46:
[----:B------:R-:W-:Y:S05]  /*07b0*/  BSYNC.RECONVERGENT B0 ;  /* 0x0000000000007941 */ /* 0x000fea0003800200 */
.L_x_45:
        /* <DEDUP_REMOVED lines=8> */
[----:B01234-:R-:W0:Y:S02]  /*0840*/  LDS R4, [R2] ;  /* 0x0000000002047984 */ /* 0x01fe240000000800 */
[----:B0-----:R-:W-:-:S04]  /*0850*/  ISETP.GE.AND P0, PT, R7, R4, PT ;  /* 0x000000040700720c */ /* 0x001fc80003f06270 */
[----:B------:R-:W-:-:S13]  /*0860*/  ISETP.GT.AND P0, PT, R4, 0x2, P0 ;  /* 0x000000020400780c */ /* 0x000fda0000704270 */
[----:B------:R0:W-:Y:S02]  /*0870*/  @!P0 STS [R2], R7 ;  /* 0x0000000702008388 */ /* 0x0001e40000000800 */
.L_x_52:
[----:B------:R-:W-:Y:S05]  /*0880*/  BSYNC.RECONVERGENT B1 ;  /* 0x0000000000017941 */ /* 0x000fea0003800200 */
.L_x_51:
[----:B01234-:R-:W-:Y:S04]  /*0890*/  LDS R4, [R3+0x10] ;  /* 0x0000100003047984 */ /* 0x01ffe80000000800 */
[----:B------:R-:W0:Y:S02]  /*08a0*/  LDS R7, [R3] ;  /* 0x0000000003077984 */ /* 0x000e240000000800 */
[----:B0-----:R-:W-:-:S05]  /*08b0*/  IMAD.IADD R4, R4, 0x1, R7 ;  /* 0x0000000104047824 */ /* 0x001fca00078e0207 */
[----:B------:R0:W-:Y:S02]  /*08c0*/  STS [R3], R4 ;  /* 0x0000000403007388 */ /* 0x0001e40000000800 */
.L_x_50:
[----:B------:R-:W-:Y:S05]  /*08d0*/  BSYNC.RECONVERGENT B0 ;  /* 0x0000000000007941 */ /* 0x000fea0003800200 */
.L_x_49:
        /* <DEDUP_REMOVED lines=12> */
.L_x_56:
[----:B------:R-:W-:Y:S05]  /*09a0*/  BSYNC.RECONVERGENT B1 ;  /* 0x0000000000017941 */ /* 0x000fea0003800200 */
.L_x_55:
[----:B01234-:R-:W-:Y:S04]  /*09b0*/  LDS R4, [R3+0x8] ;  /* 0x0000080003047984 */ /* 0x01ffe80000000800 */
[----:B------:R-:W0:Y:S02]  /*09c0*/  LDS R7, [R3] ;  /* 0x0000000003077984 */ /* 0x000e240000000800 */
[----:B0-----:R-:W-:-:S05]  /*09d0*/  IMAD.IADD R4, R4, 0x1, R7 ;  /* 0x0000000104047824 */ /* 0x001fca00078e0207 */
[----:B------:R0:W-:Y:S02]  /*09e0*/  STS [R3], R4 ;  /* 0x0000000403007388 */ /* 0x0001e40000000800 */
.L_x_54:
[----:B------:R-:W-:Y:S05]  /*09f0*/  BSYNC.RECONVERGENT B0 ;  /* 0x0000000000007941 */ /* 0x000fea0003800200 */
.L_x_53:
[----:B------:R-:W-:Y:S01]  /*0a00*/  BAR.SYNC.DEFER_BLOCKING 0x0 ;  /* 0x0000000000007b1d */ /* 0x000fe20000010000 */
[----:B------:R-:W-:-:S05]  /*0a10*/  ISETP.NE.AND P1, PT, R5, RZ, PT ;  /* 0x000000ff0500720c */ /* 0x000fca0003f25270 */
[----:B------:R-:W-:Y:S08]  /*0a20*/  BSSY.RECONVERGENT B0, `(.L_x_57) ;  /* 0x000000d000007945 */ /* 0x000ff00003800200 */
[----:B------:R-:W-:Y:S05]  /*0a30*/  @P1 BRA `(.L_x_58) ;  /* 0x00000000002c1947 */ /* 0x000fea0003800000 */
[----:B------:R-:W5:Y:S02]  /*0a40*/  LDS R5, [UR4+0x4] ;  /* 0x00000404ff057984 */ /* 0x000f640008000800 */
[----:B-----5:R-:W-:-:S13]  /*0a50*/  ISETP.GE.AND P0, PT, R5, 0x3, PT ;  /* 0x000000030500780c */ /* 0x020fda0003f06270 */
[----:B------:R-:W-:Y:S05]  /*0a60*/  @!P0 BRA `(.L_x_59) ;  /* 0x0000000000108947 */ /* 0x000fea0003800000 */
[----:B01234-:R-:W0:Y:S02]  /*0a70*/  LDS R4, [R2] ;  /* 0x0000000002047984 */ /* 0x01fe240000000800 */
[----:B0-----:R-:W-:-:S04]  /*0a80*/  ISETP.GE.AND P0, PT, R5, R4, PT ;  /* 0x000000040500720c */ /* 0x001fc80003f06270 */
[----:B------:R-:W-:-:S13]  /*0a90*/  ISETP.GT.AND P0, PT, R4, 0x2, P0 ;  /* 0x000000020400780c */ /* 0x000fda0000704270 */
[----:B------:R0:W-:Y:S02]  /*0aa0*/  @!P0 STS [R2], R5 ;  /* 0x0000000502008388 */ /* 0x0001e40000000800 */
.L_x_59:
[----:B0-----:R-:W-:Y:S04]  /*0ab0*/  LDS R2, [UR4+0x204] ;  /* 0x00020404ff027984 */ /* 0x001fe80008000800 */
[----:B------:R-:W0:Y:S02]  /*0ac0*/  LDS R5, [R3] ;  /* 0x0000000003057984 */ /* 0x000e240000000800 */
[----:B0-----:R-:W-:-:S05]  /*0ad0*/  IMAD.IADD R2, R2, 0x1, R5 ;  /* 0x0000000102027824 */ /* 0x001fca00078e0205 */
[----:B------:R0:W-:Y:S02]  /*0ae0*/  STS [R3], R2 ;  /* 0x0000000203007388 */ /* 0x0001e40000000800 */
.L_x_58:
[----:B------:R-:W-:Y:S05]  /*0af0*/  BSYNC.RECONVERGENT B0 ;  /* 0x0000000000007941 */ /* 0x000fea0003800200 */
.L_x_57:
[----:B------:R-:W-:Y:S06]  /*0b00*/  BAR.SYNC.DEFER_BLOCKING 0x0 ;  /* 0x0000000000007b1d */ /* 0x000fec0000010000 */
[----:B------:R-:W-:Y:S05]  /*0b10*/  @P1 EXIT ;  /* 0x000000000000194d */ /* 0x000fea0003800000 */
[----:B------:R-:W5:Y:S01]  /*0b20*/  LDS R7, [UR4] ;  /* 0x00000004ff077984 */ /* 0x000f620008000800 */
[----:B01234-:R-:W0:Y:S03]  /*0b30*/  LDC.64 R2, c[0x0][0x380] ;  /* 0x0000e000ff027b82 */ /* 0x01fe260000000a00 */
[----:B------:R-:W1:Y:S05]  /*0b40*/  LDS R9, [UR4+0x200] ;  /* 0x00020004ff097984 */ /* 0x000e6a0008000800 */
[----:B------:R-:W2:Y:S01]  /*0b50*/  LDC.64 R4, c[0x0][0x388] ;  /* 0x0000e200ff047b82 */ /* 0x000ea20000000a00 */
[----:B0-----:R-:W-:-:S04]  /*0b60*/  IMAD.WIDE.U32 R2, R0, 0x4, R2 ;  /* 0x0000000400027825 */ /* 0x001fc800078e0002 */
[----:B--2---:R-:W-:Y:S01]  /*0b70*/  IMAD.WIDE.U32 R4, R0, 0x4, R4 ;  /* 0x0000000400047825 */ /* 0x004fe200078e0004 */
[----:B-----5:R-:W-:Y:S04]  /*0b80*/  STG.E desc[UR8][R2.64], R7 ;  /* 0x0000000702007986 */ /* 0x020fe8000c101908 */
[----:B-1----:R-:W-:Y:S01]  /*0b90*/  STG.E desc[UR8][R4.64], R9 ;  /* 0x0000000904007986 */ /* 0x002fe2000c101908 */
[----:B------:R-:W-:Y:S05]  /*0ba0*/  EXIT ;  /* 0x000000000000794d */ /* 0x000fea0003800000 */
.L_x_60:
        /* <DEDUP_REMOVED lines=13> */
.L_x_62:


//--------------------- .nv.shared._Z23combine_blocked_min_numPiS_i --------------------------
	.section	.nv.shared._Z23combine_blocked_min_numPiS_i,"aw",@nobits
	.sectionflags	@""
	.align	4
.nv.shared._Z23combine_blocked_min_numPiS_i:
	.zero		2048


//--------------------- .nv.shared.reserved.0     --------------------------
	.section	.nv.shared.reserved.0,"aw",@nobits
	.weak		__nv_reservedSMEM_offset_0_alias
	.size		__nv_reservedSMEM_offset_0_alias, 0, 64
	.other		__nv_reservedSMEM_offset_0_alias,@"STO_CUDA_RESERVED_SHARED STV_DEFAULT"
__nv_reservedSMEM_offset_0_alias:
	.zero		0
	.zero		64


//--------------------- .nv.shared._Z14minimum_degreePiS_S_S_S_S_i --------------------------
	.section	.nv.shared._Z14minimum_degreePiS_S_S_S_S_i,"aw",@nobits
	.sectionflags	@""
	.align	4
.nv.shared._Z14minimum_degreePiS_S_S_S_S_i:
	.zero		2048


//--------------------- .nv.constant0._Z23combine_blocked_min_numPiS_i --------------------------
	.section	.nv.constant0._Z23combine_blocked_min_numPiS_i,"a",@progbits
	.sectionflags	@""
	.align	4
.nv.constant0._Z23combine_blocked_min_numPiS_i:
	.zero		916


//--------------------- .nv.constant0._Z14minimum_degreePiS_S_S_S_S_i --------------------------
	.section	.nv.constant0._Z14minimum_degreePiS_S_S_S_S_i,"a",@progbits
	.sectionflags	@""
	.align	4
.nv.constant0._Z14minimum_degreePiS_S_S_S_S_i:
	.zero		948


//--------------------- SYMBOLS --------------------------

	.type		.nv.reservedSmem.offset0,@object
	.size		.nv.reservedSmem.offset0,0x4
	.type		.nv.reservedSmem.cap,@object
	.size		.nv.reservedSmem.cap,0x4
